	.headerflags	@"EF_CUDA_TEXMODE_UNIFIED EF_CUDA_64BIT_ADDRESS EF_CUDA_ACCELERATORS EF_CUDA_SM90 EF_CUDA_VIRTUAL_SM(EF_CUDA_SM90)"
	.elftype	@"ET_EXEC"


//--------------------- .nv.info                  --------------------------
	.section	.nv.info,"",@"SHT_CUDA_INFO"
	.align	4


	//----- nvinfo : EIATTR_REGCOUNT
	.align		4
        /*0000*/ 	.byte	0x04, 0x2f
        /*0002*/ 	.short	(.L_1 - .L_0)
	.align		4
.L_0:
        /*0004*/ 	.word	index@(triton_poi_fused_convolution_0)
        /*0008*/ 	.word	0x0000000c


	//----- nvinfo : EIATTR_MIN_STACK_SIZE
	.align		4
.L_1:
        /*000c*/ 	.byte	0x04, 0x12
        /*000e*/ 	.short	(.L_3 - .L_2)
	.align		4
.L_2:
        /*0010*/ 	.word	index@(triton_poi_fused_convolution_0)
        /*0014*/ 	.word	0x00000000


	//----- nvinfo : EIATTR_FRAME_SIZE
	.align		4
.L_3:
        /*0018*/ 	.byte	0x04, 0x11
        /*001a*/ 	.short	(.L_5 - .L_4)
	.align		4
.L_4:
        /*001c*/ 	.word	index@(triton_poi_fused_convolution_0)
        /*0020*/ 	.word	0x00000000


	//----- nvinfo : EIATTR_MIN_STACK_SIZE
	.align		4
.L_5:
        /*0024*/ 	.byte	0x04, 0x12
        /*0026*/ 	.short	(.L_7 - .L_6)
	.align		4
.L_6:
        /*0028*/ 	.word	index@(triton_poi_fused_convolution_0)
        /*002c*/ 	.word	0x00000000
.L_7:


//--------------------- .nv.info.triton_poi_fused_convolution_0 --------------------------
	.section	.nv.info.triton_poi_fused_convolution_0,"",@"SHT_CUDA_INFO"
	.sectionflags	@""
	.align	4


	//----- nvinfo : EIATTR_CUDA_API_VERSION
	.align		4
        /*0000*/ 	.byte	0x04, 0x37
        /*0002*/ 	.short	(.L_9 - .L_8)
.L_8:
        /*0004*/ 	.word	0x0000007c


	//----- nvinfo : EIATTR_KPARAM_INFO
	.align		4
.L_9:
        /*0008*/ 	.byte	0x04, 0x17
        /*000a*/ 	.short	(.L_11 - .L_10)
.L_10:
        /*000c*/ 	.word	0x00000000
        /*0010*/ 	.short	0x0002
        /*0012*/ 	.short	0x0010
        /*0014*/ 	.byte	0x00, 0xf0, 0x11, 0x00


	//----- nvinfo : EIATTR_KPARAM_INFO
	.align		4
.L_11:
        /*0018*/ 	.byte	0x04, 0x17
        /*001a*/ 	.short	(.L_13 - .L_12)
.L_12:
        /*001c*/ 	.word	0x00000000
        /*0020*/ 	.short	0x0001
        /*0022*/ 	.short	0x0008
        /*0024*/ 	.byte	0x00, 0xf4, 0x21, 0x00


	//----- nvinfo : EIATTR_KPARAM_INFO
	.align		4
.L_13:
        /*0028*/ 	.byte	0x04, 0x17
        /*002a*/ 	.short	(.L_15 - .L_14)
.L_14:
        /*002c*/ 	.word	0x00000000
        /*0030*/ 	.short	0x0000
        /*0032*/ 	.short	0x0000
        /*0034*/ 	.byte	0x00, 0xf4, 0x21, 0x00


	//----- nvinfo : EIATTR_SPARSE_MMA_MASK
	.align		4
.L_15:
        /*0038*/ 	.byte	0x03, 0x50
        /*003a*/ 	.short	0x0000


	//----- nvinfo : EIATTR_MAXREG_COUNT
	.align		4
        /*003c*/ 	.byte	0x03, 0x1b
        /*003e*/ 	.short	0x00ff


	//----- nvinfo : EIATTR_EXIT_INSTR_OFFSETS
	.align		4
        /*0040*/ 	.byte	0x04, 0x1c
        /*0042*/ 	.short	(.L_17 - .L_16)


	//   ....[0]....
.L_16:
        /*0044*/ 	.word	0x00000160


	//----- nvinfo : EIATTR_REQNTID
	.align		4
.L_17:
        /*0048*/ 	.byte	0x04, 0x10
        /*004a*/ 	.short	(.L_19 - .L_18)
.L_18:
        /*004c*/ 	.word	0x00000080
        /*0050*/ 	.word	0x00000001
        /*0054*/ 	.word	0x00000001


	//----- nvinfo : EIATTR_CBANK_PARAM_SIZE
	.align		4
.L_19:
        /*0058*/ 	.byte	0x03, 0x19
        /*005a*/ 	.short	0x0014


	//----- nvinfo : EIATTR_PARAM_CBANK
	.align		4
        /*005c*/ 	.byte	0x04, 0x0a
        /*005e*/ 	.short	(.L_21 - .L_20)
	.align		4
.L_20:
        /*0060*/ 	.word	index@(.nv.constant0.triton_poi_fused_convolution_0)
        /*0064*/ 	.short	0x0210
        /*0066*/ 	.short	0x0014


	//----- nvinfo : EIATTR_SW_WAR
	.align		4
.L_21:
        /*0068*/ 	.byte	0x04, 0x36
        /*006a*/ 	.short	(.L_23 - .L_22)
.L_22:
        /*006c*/ 	.word	0x00000008
.L_23:


//--------------------- .nv.callgraph             --------------------------
	.section	.nv.callgraph,"",@"SHT_CUDA_CALLGRAPH"
	.align	4
	.sectionentsize	8
	.align		4
        /*0000*/ 	.word	0x00000000
	.align		4
        /*0004*/ 	.word	0xffffffff
	.align		4
        /*0008*/ 	.word	0x00000000
	.align		4
        /*000c*/ 	.word	0xfffffffe
	.align		4
        /*0010*/ 	.word	0x00000000
	.align		4
        /*0014*/ 	.word	0xfffffffd
	.align		4
        /*0018*/ 	.word	0x00000000
	.align		4
        /*001c*/ 	.word	0xfffffffc


//--------------------- .text.triton_poi_fused_convolution_0 --------------------------
	.section	.text.triton_poi_fused_convolution_0,"ax",@progbits
	.align	128
        .global         triton_poi_fused_convolution_0
        .type           triton_poi_fused_convolution_0,@function
        .size           triton_poi_fused_convolution_0,(.L_x_1 - triton_poi_fused_convolution_0)
        .other          triton_poi_fused_convolution_0,@"STO_CUDA_ENTRY STV_DEFAULT"
triton_poi_fused_convolution_0:
.text.triton_poi_fused_convolution_0:
[----:B------:R-:W-:Y:S01]  /*0000*/  LDC R1, c[0x0][0x28] ;  /* 0x00000a00ff017b82 */ /* 0x000fe20000000800 */
[----:B------:R-:W1:Y:S07]  /*0010*/  S2R R0, SR_TID.X ;  /* 0x0000000000007919 */ /* 0x000e6e0000002100 */
[----:B------:R-:W2:Y:S01]  /*0020*/  LDC.64 R4, c[0x0][0x218] ;  /* 0x00008600ff047b82 */ /* 0x000ea20000000a00 */
[----:B------:R-:W-:Y:S01]  /*0030*/  ULDC.64 UR4, c[0x0][0x208] ;  /* 0x0000820000047ab9 */ /* 0x000fe20000000a00 */
[----:B------:R-:W3:Y:S01]  /*0040*/  S2R R7, SR_CTAID.X ;  /* 0x0000000000077919 */ /* 0x000ee20000002500 */
[----:B-1----:R-:W-:-:S02]  /*0050*/  LOP3.LUT R0, R0, 0x7f, RZ, 0xc0, !PT ;  /* 0x0000007f00007812 */ /* 0x002fc400078ec0ff */
[----:B---3--:R-:W-:-:S03]  /*0060*/  SHF.R.S32.HI R2, RZ, 0x18, R7 ;  /* 0x00000018ff027819 */ /* 0x008fc60000011407 */
[----:B------:R-:W-:Y:S01]  /*0070*/  IMAD R7, R7, 0x80, R0 ;  /* 0x0000008007077824 */ /* 0x000fe200078e0200 */
[----:B------:R-:W-:Y:S02]  /*0080*/  SGXT R0, R2, 0x1 ;  /* 0x000000010200781a */ /* 0x000fe40000000200 */
[----:B------:R-:W1:Y:S02]  /*0090*/  LDC.64 R2, c[0x0][0x210] ;  /* 0x00008400ff027b82 */ /* 0x000e640000000a00 */
[----:B------:R-:W-:-:S04]  /*00a0*/  LEA.HI R0, R0, R7, RZ, 0x4 ;  /* 0x0000000700007211 */ /* 0x000fc800078f20ff */
[--C-:B------:R-:W-:Y:S02]  /*00b0*/  SHF.R.S32.HI R6, RZ, 0x4, R0.reuse ;  /* 0x00000004ff067819 */ /* 0x100fe40000011400 */
[----:B------:R-:W-:-:S04]  /*00c0*/  SHF.R.S32.HI R9, RZ, 0x1f, R0 ;  /* 0x0000001fff097819 */ /* 0x000fc80000011400 */
[----:B------:R-:W-:-:S04]  /*00d0*/  LEA.HI R9, R9, R6, RZ, 0x6 ;  /* 0x0000000609097211 */ /* 0x000fc800078f30ff */
[----:B------:R-:W-:-:S05]  /*00e0*/  LOP3.LUT R9, R9, 0xffffffc0, RZ, 0xc0, !PT ;  /* 0xffffffc009097812 */ /* 0x000fca00078ec0ff */
[----:B------:R-:W-:Y:S02]  /*00f0*/  IMAD.IADD R9, R6, 0x1, -R9 ;  /* 0x0000000106097824 */ /* 0x000fe400078e0a09 */
[----:B-1----:R-:W-:-:S04]  /*0100*/  IMAD.WIDE R2, R7, 0x4, R2 ;  /* 0x0000000407027825 */ /* 0x002fc800078e0202 */
[----:B--2---:R-:W-:Y:S01]  /*0110*/  IMAD.WIDE R4, R9, 0x4, R4 ;  /* 0x0000000409047825 */ /* 0x004fe200078e0204 */
[----:B------:R-:W2:Y:S05]  /*0120*/  LDG.E R0, desc[UR4][R2.64] ;  /* 0x0000000402007981 */ /* 0x000eaa000c1e1900 */
[----:B------:R-:W2:Y:S02]  /*0130*/  LDG.E.EL R5, desc[UR4][R4.64] ;  /* 0x0000000404057981 */ /* 0x000ea4000c2e1900 */
[----:B--2---:R-:W-:-:S05]  /*0140*/  FADD R7, R0, R5 ;  /* 0x0000000500077221 */ /* 0x004fca0000000000 */
[----:B------:R-:W-:Y:S01]  /*0150*/  STG.E desc[UR4][R2.64], R7 ;  /* 0x0000000702007986 */ /* 0x000fe2000c101904 */
[----:B------:R-:W-:Y:S05]  /*0160*/  EXIT ;  /* 0x000000000000794d */ /* 0x000fea0003800000 */
.L_x_0:
[----:B------:R-:W-:-:S00]  /*0170*/  BRA `(.L_x_0) ;  /* 0xfffffffc00fc7947 */ /* 0x000fc0000383ffff */
[----:B------:R-:W-:-:S00]  /*0180*/  NOP ;  /* 0x0000000000007918 */ /* 0x000fc00000000000 */
[----:B------:R-:W-:-:S00]  /*0190*/  NOP ;  /* 0x0000000000007918 */ /* 0x000fc00000000000 */
[----:B------:R-:W-:-:S00]  /*01a0*/  NOP ;  /* 0x0000000000007918 */ /* 0x000fc00000000000 */
[----:B------:R-:W-:-:S00]  /*01b0*/  NOP ;  /* 0x0000000000007918 */ /* 0x000fc00000000000 */
[----:B------:R-:W-:-:S00]  /*01c0*/  NOP ;  /* 0x0000000000007918 */ /* 0x000fc00000000000 */
[----:B------:R-:W-:-:S00]  /*01d0*/  NOP ;  /* 0x0000000000007918 */ /* 0x000fc00000000000 */
[----:B------:R-:W-:-:S00]  /*01e0*/  NOP ;  /* 0x0000000000007918 */ /* 0x000fc00000000000 */
[----:B------:R-:W-:-:S00]  /*01f0*/  NOP ;  /* 0x0000000000007918 */ /* 0x000fc00000000000 */
.L_x_1:


//--------------------- .nv.constant0.triton_poi_fused_convolution_0 --------------------------
	.section	.nv.constant0.triton_poi_fused_convolution_0,"a",@progbits
	.sectionflags	@""
	.align	4
.nv.constant0.triton_poi_fused_convolution_0:
	.zero		548
